//
// Generated by NVIDIA NVVM Compiler
//
// Compiler Build ID: CL-36424714
// Cuda compilation tools, release 13.0, V13.0.88
// Based on NVVM 20.0.0
//

.version 9.0
.target sm_100
.address_size 64

	// .globl	_Z11dot_productPfS_S_i
.extern .shared .align 16 .b8 cache[];

.visible .entry _Z11dot_productPfS_S_i(
	.param .u64 .ptr .align 1 _Z11dot_productPfS_S_i_param_0,
	.param .u64 .ptr .align 1 _Z11dot_productPfS_S_i_param_1,
	.param .u64 .ptr .align 1 _Z11dot_productPfS_S_i_param_2,
	.param .u32 _Z11dot_productPfS_S_i_param_3
)
{
	.reg .pred 	%p<6>;
	.reg .b32 	%r<14>;
	.reg .b32 	%f<8>;
	.reg .b64 	%rd<12>;

	ld.param.u64 	%rd1, [_Z11dot_productPfS_S_i_param_0];
	ld.param.u64 	%rd2, [_Z11dot_productPfS_S_i_param_1];
	ld.param.u64 	%rd3, [_Z11dot_productPfS_S_i_param_2];
	ld.param.u32 	%r8, [_Z11dot_productPfS_S_i_param_3];
	mov.u32 	%r13, %ntid.x;
	mov.u32 	%r2, %ctaid.x;
	mov.u32 	%r3, %tid.x;
	mad.lo.s32 	%r4, %r13, %r2, %r3;
	setp.ge.s32 	%p1, %r4, %r8;
	shl.b32 	%r9, %r3, 2;
	mov.u32 	%r10, cache;
	add.s32 	%r5, %r10, %r9;
	@%p1 bra 	$L__BB0_2;
	cvta.to.global.u64 	%rd4, %rd1;
	cvta.to.global.u64 	%rd5, %rd2;
	mul.wide.s32 	%rd6, %r4, 4;
	add.s64 	%rd7, %rd4, %rd6;
	ld.global.f32 	%f1, [%rd7];
	add.s64 	%rd8, %rd5, %rd6;
	ld.global.f32 	%f2, [%rd8];
	mul.f32 	%f3, %f1, %f2;
	st.shared.f32 	[%r5], %f3;
$L__BB0_2:
	bar.sync 	0;
	setp.lt.u32 	%p2, %r13, 2;
	@%p2 bra 	$L__BB0_6;
$L__BB0_3:
	shr.u32 	%r7, %r13, 1;
	setp.ge.u32 	%p3, %r3, %r7;
	@%p3 bra 	$L__BB0_5;
	shl.b32 	%r11, %r7, 2;
	add.s32 	%r12, %r5, %r11;
	ld.shared.f32 	%f4, [%r12];
	ld.shared.f32 	%f5, [%r5];
	add.f32 	%f6, %f4, %f5;
	st.shared.f32 	[%r5], %f6;
$L__BB0_5:
	bar.sync 	0;
	setp.gt.u32 	%p4, %r13, 3;
	mov.u32 	%r13, %r7;
	@%p4 bra 	$L__BB0_3;
$L__BB0_6:
	setp.ne.s32 	%p5, %r3, 0;
	@%p5 bra 	$L__BB0_8;
	ld.shared.f32 	%f7, [cache];
	cvta.to.global.u64 	%rd9, %rd3;
	mul.wide.u32 	%rd10, %r2, 4;
	add.s64 	%rd11, %rd9, %rd10;
	st.global.f32 	[%rd11], %f7;
$L__BB0_8:
	ret;

}


// ===== COMPILED SASS (sm_100) =====

	.target	sm_100

	.elftype	@"ET_EXEC"


//--------------------- .note.nv.tkinfo           --------------------------
	.section	.note.nv.tkinfo,"",@"SHT_NOTE"
	.sectionflags	@"SHF_NOTE_NV_TKINFO"
	.tkinfo
        /*0018*/ 	.word	0x00000002
        /*0030*/ 	.string	""
        /*0030*/ 	.string	"ptxas"
        /*0030*/ 	.string	"Cuda compilation tools, release 13.0, V13.0.88"
        /*0030*/ 	.string	"Build cuda_13.0.r13.0/compiler.36424714_0"
        /*0030*/ 	.string	"-arch sm_100 -m 64 "



//--------------------- .note.nv.cuinfo           --------------------------
	.section	.note.nv.cuinfo,"",@"SHT_NOTE"
	.sectionflags	@"SHF_NOTE_NV_CUINFO"
        /*0018*/ 	.short	0x0002
        /*001a*/ 	.short	0x0064
        /*001c*/ 	.short	0x0082
	.zero		2


//--------------------- .nv.info                  --------------------------
	.section	.nv.info,"",@"SHT_CUDA_INFO"
	.align	4


	//----- nvinfo : EIATTR_REGCOUNT
	.align		4
        /*0000*/ 	.byte	0x04, 0x2f
        /*0002*/ 	.short	(.L_1 - .L_0)
	.align		4
.L_0:
        /*0004*/ 	.word	index@(_Z11dot_productPfS_S_i)
        /*0008*/ 	.word	0x0000000c


	//----- nvinfo : EIATTR_FRAME_SIZE
	.align		4
.L_1:
        /*000c*/ 	.byte	0x04, 0x11
        /*000e*/ 	.short	(.L_3 - .L_2)
	.align		4
.L_2:
        /*0010*/ 	.word	index@(_Z11dot_productPfS_S_i)
        /*0014*/ 	.word	0x00000000


	//----- nvinfo : EIATTR_MIN_STACK_SIZE
	.align		4
.L_3:
        /*0018*/ 	.byte	0x04, 0x12
        /*001a*/ 	.short	(.L_5 - .L_4)
	.align		4
.L_4:
        /*001c*/ 	.word	index@(_Z11dot_productPfS_S_i)
        /*0020*/ 	.word	0x00000000
.L_5:


//--------------------- .nv.compat                --------------------------
	.section	.nv.compat,"",@"SHT_CUDA_COMPAT_INFO"
	.align	4
        /*0000*/ 	.byte	0x02, 0x09, 0x00, 0x00, 0x02, 0x02, 0x01, 0x00, 0x02, 0x05, 0x05, 0x00, 0x03, 0x07, 0x01, 0x01
        /*0010*/ 	.byte	0x02, 0x03, 0x00, 0x00, 0x02, 0x06, 0x01, 0x00, 0x04, 0x0b, 0x08, 0x00, 0x09, 0x00, 0x00, 0x00
        /*0020*/ 	.byte	0x00, 0x00, 0x00, 0x00


//--------------------- .nv.info._Z11dot_productPfS_S_i --------------------------
	.section	.nv.info._Z11dot_productPfS_S_i,"",@"SHT_CUDA_INFO"
	.sectionflags	@""
	.align	4


	//----- nvinfo : EIATTR_CUDA_API_VERSION
	.align		4
        /*0000*/ 	.byte	0x04, 0x37
        /*0002*/ 	.short	(.L_7 - .L_6)
.L_6:
        /*0004*/ 	.word	0x00000082


	//----- nvinfo : EIATTR_KPARAM_INFO
	.align		4
.L_7:
        /*0008*/ 	.byte	0x04, 0x17
        /*000a*/ 	.short	(.L_9 - .L_8)
.L_8:
        /*000c*/ 	.word	0x00000000
        /*0010*/ 	.short	0x0003
        /*0012*/ 	.short	0x0018
        /*0014*/ 	.byte	0x00, 0xf0, 0x11, 0x00


	//----- nvinfo : EIATTR_KPARAM_INFO
	.align		4
.L_9:
        /*0018*/ 	.byte	0x04, 0x17
        /*001a*/ 	.short	(.L_11 - .L_10)
.L_10:
        /*001c*/ 	.word	0x00000000
        /*0020*/ 	.short	0x0002
        /*0022*/ 	.short	0x0010
        /*0024*/ 	.byte	0x00, 0xf5, 0x21, 0x00


	//----- nvinfo : EIATTR_KPARAM_INFO
	.align		4
.L_11:
        /*0028*/ 	.byte	0x04, 0x17
        /*002a*/ 	.short	(.L_13 - .L_12)
.L_12:
        /*002c*/ 	.word	0x00000000
        /*0030*/ 	.short	0x0001
        /*0032*/ 	.short	0x0008
        /*0034*/ 	.byte	0x00, 0xf5, 0x21, 0x00


	//----- nvinfo : EIATTR_KPARAM_INFO
	.align		4
.L_13:
        /*0038*/ 	.byte	0x04, 0x17
        /*003a*/ 	.short	(.L_15 - .L_14)
.L_14:
        /*003c*/ 	.word	0x00000000
        /*0040*/ 	.short	0x0000
        /*0042*/ 	.short	0x0000
        /*0044*/ 	.byte	0x00, 0xf5, 0x21, 0x00


	//----- nvinfo : EIATTR_SPARSE_MMA_MASK
	.align		4
.L_15:
        /*0048*/ 	.byte	0x03, 0x50
        /*004a*/ 	.short	0x0000


	//----- nvinfo : EIATTR_MAXREG_COUNT
	.align		4
        /*004c*/ 	.byte	0x03, 0x1b
        /*004e*/ 	.short	0x00ff


	//----- nvinfo : EIATTR_NUM_BARRIERS
	.align		4
        /*0050*/ 	.byte	0x02, 0x4c
        /*0052*/ 	.byte	0x01
	.zero		1


	//----- nvinfo : EIATTR_MERCURY_ISA_VERSION
	.align		4
        /*0054*/ 	.byte	0x03, 0x5f
        /*0056*/ 	.short	0x0101


	//----- nvinfo : EIATTR_VRC_CTA_INIT_COUNT
	.align		4
        /*0058*/ 	.byte	0x02, 0x4a
	.zero		1
	.zero		1


	//----- nvinfo : EIATTR_EXIT_INSTR_OFFSETS
	.align		4
        /*005c*/ 	.byte	0x04, 0x1c
        /*005e*/ 	.short	(.L_17 - .L_16)


	//   ....[0]....
.L_16:
        /*0060*/ 	.word	0x00000240


	//   ....[1]....
        /*0064*/ 	.word	0x000002c0


	//----- nvinfo : EIATTR_CBANK_PARAM_SIZE
	.align		4
.L_17:
        /*0068*/ 	.byte	0x03, 0x19
        /*006a*/ 	.short	0x001c


	//----- nvinfo : EIATTR_PARAM_CBANK
	.align		4
        /*006c*/ 	.byte	0x04, 0x0a
        /*006e*/ 	.short	(.L_19 - .L_18)
	.align		4
.L_18:
        /*0070*/ 	.word	index@(.nv.constant0._Z11dot_productPfS_S_i)
        /*0074*/ 	.short	0x0380
        /*0076*/ 	.short	0x001c


	//----- nvinfo : EIATTR_SW_WAR
	.align		4
.L_19:
        /*0078*/ 	.byte	0x04, 0x36
        /*007a*/ 	.short	(.L_21 - .L_20)
.L_20:
        /*007c*/ 	.word	0x00000008
.L_21:


//--------------------- .nv.callgraph             --------------------------
	.section	.nv.callgraph,"",@"SHT_CUDA_CALLGRAPH"
	.align	4
	.sectionentsize	8
	.align		4
        /*0000*/ 	.word	0x00000000
	.align		4
        /*0004*/ 	.word	0xffffffff
	.align		4
        /*0008*/ 	.word	0x00000000
	.align		4
        /*000c*/ 	.word	0xfffffffe
	.align		4
        /*0010*/ 	.word	0x00000000
	.align		4
        /*0014*/ 	.word	0xfffffffd
	.align		4
        /*0018*/ 	.word	0x00000000
	.align		4
        /*001c*/ 	.word	0xfffffffc


//--------------------- .text._Z11dot_productPfS_S_i --------------------------
	.section	.text._Z11dot_productPfS_S_i,"ax",@progbits
	.align	128
        .global         _Z11dot_productPfS_S_i
        .type           _Z11dot_productPfS_S_i,@function
        .size           _Z11dot_productPfS_S_i,(.L_x_3 - _Z11dot_productPfS_S_i)
        .other          _Z11dot_productPfS_S_i,@"STO_CUDA_ENTRY STV_DEFAULT"
_Z11dot_productPfS_S_i:
.text._Z11dot_productPfS_S_i:
[----:B------:R-:W-:Y:S01]  /*0000*/  LDC R1, c[0x0][0x37c] ;  /* 0x0000df00ff017b82 */ /* 0x000fe20000000800 */
[----:B------:R-:W0:Y:S01]  /*0010*/  S2R R9, SR_CTAID.X ;  /* 0x0000000000097919 */ /* 0x000e220000002500 */
[----:B------:R-:W0:Y:S06]  /*0020*/  LDCU UR8, c[0x0][0x360] ;  /* 0x00006c00ff0877ac */ /* 0x000e2c0008000800 */
[----:B------:R-:W1:Y:S01]  /*0030*/  LDC.64 R2, c[0x0][0x380] ;  /* 0x0000e000ff027b82 */ /* 0x000e620000000a00 */
[----:B------:R-:W0:Y:S01]  /*0040*/  S2R R8, SR_TID.X ;  /* 0x0000000000087919 */ /* 0x000e220000002100 */
[----:B------:R-:W2:Y:S01]  /*0050*/  LDCU UR4, c[0x0][0x398] ;  /* 0x00007300ff0477ac */ /* 0x000ea20008000800 */
[----:B------:R-:W3:Y:S05]  /*0060*/  LDCU.64 UR6, c[0x0][0x358] ;  /* 0x00006b00ff0677ac */ /* 0x000eea0008000a00 */
[----:B------:R-:W4:Y:S01]  /*0070*/  LDC.64 R4, c[0x0][0x388] ;  /* 0x0000e200ff047b82 */ /* 0x000f220000000a00 */
[----:B0-----:R-:W-:-:S05]  /*0080*/  IMAD R7, R9, UR8, R8 ;  /* 0x0000000809077c24 */ /* 0x001fca000f8e0208 */
[----:B--2---:R-:W-:-:S13]  /*0090*/  ISETP.GE.AND P1, PT, R7, UR4, PT ;  /* 0x0000000407007c0c */ /* 0x004fda000bf26270 */
[----:B-1----:R-:W-:-:S04]  /*00a0*/  @!P1 IMAD.WIDE R2, R7, 0x4, R2 ;  /* 0x0000000407029825 */ /* 0x002fc800078e0202 */
[----:B----4-:R-:W-:Y:S02]  /*00b0*/  @!P1 IMAD.WIDE R4, R7, 0x4, R4 ;  /* 0x0000000407049825 */ /* 0x010fe400078e0204 */
[----:B---3--:R-:W2:Y:S04]  /*00c0*/  @!P1 LDG.E R2, desc[UR6][R2.64] ;  /* 0x0000000602029981 */ /* 0x008ea8000c1e1900 */
[----:B------:R-:W2:Y:S01]  /*00d0*/  @!P1 LDG.E R5, desc[UR6][R4.64] ;  /* 0x0000000604059981 */ /* 0x000ea2000c1e1900 */
[----:B------:R-:W0:Y:S01]  /*00e0*/  S2UR UR5, SR_CgaCtaId ;  /* 0x00000000000579c3 */ /* 0x000e220000008800 */
[----:B------:R-:W-:Y:S01]  /*00f0*/  IMAD.U32 R6, RZ, RZ, UR8 ;  /* 0x00000008ff067e24 */ /* 0x000fe2000f8e00ff */
[----:B------:R-:W-:Y:S01]  /*0100*/  UMOV UR4, 0x400 ;  /* 0x0000040000047882 */ /* 0x000fe20000000000 */
[----:B------:R-:W-:-:S03]  /*0110*/  ISETP.NE.AND P0, PT, R8, RZ, PT ;  /* 0x000000ff0800720c */ /* 0x000fc60003f05270 */
[----:B------:R-:W-:Y:S01]  /*0120*/  ISETP.GE.U32.AND P2, PT, R6, 0x2, PT ;  /* 0x000000020600780c */ /* 0x000fe20003f46070 */
[----:B0-----:R-:W-:-:S06]  /*0130*/  ULEA UR4, UR5, UR4, 0x18 ;  /* 0x0000000405047291 */ /* 0x001fcc000f8ec0ff */
[----:B------:R-:W-:Y:S01]  /*0140*/  LEA R0, R8, UR4, 0x2 ;  /* 0x0000000408007c11 */ /* 0x000fe2000f8e10ff */
[----:B--2---:R-:W-:-:S05]  /*0150*/  @!P1 FMUL R7, R2, R5 ;  /* 0x0000000502079220 */ /* 0x004fca0000400000 */
[----:B------:R0:W-:Y:S01]  /*0160*/  @!P1 STS [R0], R7 ;  /* 0x0000000700009388 */ /* 0x0001e20000000800 */
[----:B------:R-:W-:Y:S06]  /*0170*/  BAR.SYNC.DEFER_BLOCKING 0x0 ;  /* 0x0000000000007b1d */ /* 0x000fec0000010000 */
[----:B------:R-:W-:Y:S05]  /*0180*/  @!P2 BRA `(.L_x_0) ;  /* 0x00000000002ca947 */ /* 0x000fea0003800000 */
.L_x_1:
[----:B------:R-:W-:-:S04]  /*0190*/  SHF.R.U32.HI R5, RZ, 0x1, R6 ;  /* 0x00000001ff057819 */ /* 0x000fc80000011606 */
[----:B------:R-:W-:-:S13]  /*01a0*/  ISETP.GE.U32.AND P1, PT, R8, R5, PT ;  /* 0x000000050800720c */ /* 0x000fda0003f26070 */
[----:B------:R-:W-:Y:S01]  /*01b0*/  @!P1 LEA R2, R5, R0, 0x2 ;  /* 0x0000000005029211 */ /* 0x000fe200078e10ff */
[----:B------:R-:W-:Y:S05]  /*01c0*/  @!P1 LDS R3, [R0] ;  /* 0x0000000000039984 */ /* 0x000fea0000000800 */
[----:B------:R-:W1:Y:S02]  /*01d0*/  @!P1 LDS R2, [R2] ;  /* 0x0000000002029984 */ /* 0x000e640000000800 */
[----:B-1----:R-:W-:-:S05]  /*01e0*/  @!P1 FADD R3, R2, R3 ;  /* 0x0000000302039221 */ /* 0x002fca0000000000 */
[----:B------:R1:W-:Y:S01]  /*01f0*/  @!P1 STS [R0], R3 ;  /* 0x0000000300009388 */ /* 0x0003e20000000800 */
[----:B------:R-:W-:Y:S01]  /*0200*/  BAR.SYNC.DEFER_BLOCKING 0x0 ;  /* 0x0000000000007b1d */ /* 0x000fe20000010000 */
[----:B------:R-:W-:Y:S01]  /*0210*/  ISETP.GT.U32.AND P1, PT, R6, 0x3, PT ;  /* 0x000000030600780c */ /* 0x000fe20003f24070 */
[----:B------:R-:W-:-:S12]  /*0220*/  IMAD.MOV.U32 R6, RZ, RZ, R5 ;  /* 0x000000ffff067224 */ /* 0x000fd800078e0005 */
[----:B-1----:R-:W-:Y:S05]  /*0230*/  @P1 BRA `(.L_x_1) ;  /* 0xfffffffc00d41947 */ /* 0x002fea000383ffff */
.L_x_0:
[----:B------:R-:W-:Y:S05]  /*0240*/  @P0 EXIT ;  /* 0x000000000000094d */ /* 0x000fea0003800000 */
[----:B------:R-:W1:Y:S01]  /*0250*/  S2UR UR5, SR_CgaCtaId ;  /* 0x00000000000579c3 */ /* 0x000e620000008800 */
[----:B------:R-:W-:-:S07]  /*0260*/  UMOV UR4, 0x400 ;  /* 0x0000040000047882 */ /* 0x000fce0000000000 */
[----:B------:R-:W2:Y:S01]  /*0270*/  LDC.64 R2, c[0x0][0x390] ;  /* 0x0000e400ff027b82 */ /* 0x000ea20000000a00 */
[----:B-1----:R-:W-:Y:S01]  /*0280*/  ULEA UR4, UR5, UR4, 0x18 ;  /* 0x0000000405047291 */ /* 0x002fe2000f8ec0ff */
[----:B--2---:R-:W-:-:S08]  /*0290*/  IMAD.WIDE.U32 R2, R9, 0x4, R2 ;  /* 0x0000000409027825 */ /* 0x004fd000078e0002 */
[----:B------:R-:W1:Y:S04]  /*02a0*/  LDS R5, [UR4] ;  /* 0x00000004ff057984 */ /* 0x000e680008000800 */
[----:B-1----:R-:W-:Y:S01]  /*02b0*/  STG.E desc[UR6][R2.64], R5 ;  /* 0x0000000502007986 */ /* 0x002fe2000c101906 */
[----:B------:R-:W-:Y:S05]  /*02c0*/  EXIT ;  /* 0x000000000000794d */ /* 0x000fea0003800000 */
.L_x_2:
[----:B------:R-:W-:-:S00]  /*02d0*/  BRA `(.L_x_2) ;  /* 0xfffffffc00fc7947 */ /* 0x000fc0000383ffff */
[----:B------:R-:W-:-:S00]  /*02e0*/  NOP ;  /* 0x0000000000007918 */ /* 0x000fc00000000000 */
        /* <DEDUP_REMOVED lines=9> */
.L_x_3:


//--------------------- .nv.shared._Z11dot_productPfS_S_i --------------------------
	.section	.nv.shared._Z11dot_productPfS_S_i,"aw",@nobits
	.sectionflags	@""
	.align	16
	.zero		1024


//--------------------- .nv.shared.reserved.0     --------------------------
	.section	.nv.shared.reserved.0,"aw",@nobits
	.weak		__nv_reservedSMEM_offset_0_alias
	.size		__nv_reservedSMEM_offset_0_alias, 0, 64
	.other		__nv_reservedSMEM_offset_0_alias,@"STO_CUDA_RESERVED_SHARED STV_DEFAULT"
__nv_reservedSMEM_offset_0_alias:
	.zero		0
	.zero		64


//--------------------- .nv.constant0._Z11dot_productPfS_S_i --------------------------
	.section	.nv.constant0._Z11dot_productPfS_S_i,"a",@progbits
	.sectionflags	@""
	.align	4
.nv.constant0._Z11dot_productPfS_S_i:
	.zero		924


//--------------------- SYMBOLS --------------------------

	.type		.nv.reservedSmem.offset0,@object
	.size		.nv.reservedSmem.offset0,0x4
	.type		.nv.reservedSmem.cap,@object
	.size		.nv.reservedSmem.cap,0x4
